//
// Generated by NVIDIA NVVM Compiler
//
// Compiler Build ID: CL-36424714
// Cuda compilation tools, release 13.0, V13.0.88
// Based on NVVM 20.0.0
//

.version 9.0
.target sm_100
.address_size 64

	// .globl	_Z12helloFromGPUv
.extern .func  (.param .b32 func_retval0) vprintf
(
	.param .b64 vprintf_param_0,
	.param .b64 vprintf_param_1
)
;
.global .align 1 .b8 $str[37] = {72, 101, 108, 108, 111, 32, 102, 114, 111, 109, 32, 71, 80, 85, 33, 32, 66, 108, 111, 99, 107, 32, 37, 100, 44, 32, 84, 104, 114, 101, 97, 100, 32, 37, 100, 10};

.visible .entry _Z12helloFromGPUv()
{
	.local .align 8 .b8 	__local_depot0[8];
	.reg .b64 	%SP;
	.reg .b64 	%SPL;
	.reg .b32 	%r<5>;
	.reg .b64 	%rd<5>;

	mov.u64 	%SPL, __local_depot0;
	cvta.local.u64 	%SP, %SPL;
	add.u64 	%rd1, %SP, 0;
	add.u64 	%rd2, %SPL, 0;
	mov.u32 	%r1, %ctaid.x;
	mov.u32 	%r2, %tid.x;
	st.local.v2.u32 	[%rd2], {%r1, %r2};
	mov.u64 	%rd3, $str;
	cvta.global.u64 	%rd4, %rd3;
	{ // callseq 0, 0
	.param .b64 param0;
	st.param.b64 	[param0], %rd4;
	.param .b64 param1;
	st.param.b64 	[param1], %rd1;
	.param .b32 retval0;
	call.uni (retval0), 
	vprintf, 
	(
	param0, 
	param1
	);
	ld.param.b32 	%r3, [retval0];
	} // callseq 0
	ret;

}


// ===== COMPILED SASS (sm_100) =====

	.target	sm_100

	.elftype	@"ET_EXEC"


//--------------------- .note.nv.tkinfo           --------------------------
	.section	.note.nv.tkinfo,"",@"SHT_NOTE"
	.sectionflags	@"SHF_NOTE_NV_TKINFO"
	.tkinfo
        /*0018*/ 	.word	0x00000002
        /*0030*/ 	.string	""
        /*0030*/ 	.string	"ptxas"
        /*0030*/ 	.string	"Cuda compilation tools, release 13.0, V13.0.88"
        /*0030*/ 	.string	"Build cuda_13.0.r13.0/compiler.36424714_0"
        /*0030*/ 	.string	"-arch sm_100 -m 64 "



//--------------------- .note.nv.cuinfo           --------------------------
	.section	.note.nv.cuinfo,"",@"SHT_NOTE"
	.sectionflags	@"SHF_NOTE_NV_CUINFO"
        /*0018*/ 	.short	0x0002
        /*001a*/ 	.short	0x0064
        /*001c*/ 	.short	0x0082
	.zero		2


//--------------------- .nv.info                  --------------------------
	.section	.nv.info,"",@"SHT_CUDA_INFO"
	.align	4


	//----- nvinfo : EIATTR_REGCOUNT
	.align		4
        /*0000*/ 	.byte	0x04, 0x2f
        /*0002*/ 	.short	(.L_2 - .L_1)
	.align		4
.L_1:
        /*0004*/ 	.word	index@(_Z12helloFromGPUv)
        /*0008*/ 	.word	0x00000018


	//----- nvinfo : EIATTR_FRAME_SIZE
	.align		4
.L_2:
        /*000c*/ 	.byte	0x04, 0x11
        /*000e*/ 	.short	(.L_4 - .L_3)
	.align		4
.L_3:
        /*0010*/ 	.word	index@(_Z12helloFromGPUv)
        /*0014*/ 	.word	0x00000008


	//----- nvinfo : EIATTR_MIN_STACK_SIZE
	.align		4
.L_4:
        /*0018*/ 	.byte	0x04, 0x12
        /*001a*/ 	.short	(.L_6 - .L_5)
	.align		4
.L_5:
        /*001c*/ 	.word	index@(_Z12helloFromGPUv)
        /*0020*/ 	.word	0x00000008
.L_6:


//--------------------- .nv.compat                --------------------------
	.section	.nv.compat,"",@"SHT_CUDA_COMPAT_INFO"
	.align	4
        /*0000*/ 	.byte	0x02, 0x09, 0x00, 0x00, 0x02, 0x02, 0x01, 0x00, 0x02, 0x05, 0x05, 0x00, 0x03, 0x07, 0x01, 0x01
        /*0010*/ 	.byte	0x02, 0x03, 0x00, 0x00, 0x02, 0x06, 0x01, 0x00, 0x04, 0x0b, 0x08, 0x00, 0x09, 0x00, 0x00, 0x00
        /*0020*/ 	.byte	0x00, 0x00, 0x00, 0x00


//--------------------- .nv.info._Z12helloFromGPUv --------------------------
	.section	.nv.info._Z12helloFromGPUv,"",@"SHT_CUDA_INFO"
	.sectionflags	@""
	.align	4


	//----- nvinfo : EIATTR_CUDA_API_VERSION
	.align		4
        /*0000*/ 	.byte	0x04, 0x37
        /*0002*/ 	.short	(.L_8 - .L_7)
.L_7:
        /*0004*/ 	.word	0x00000082


	//----- nvinfo : EIATTR_SPARSE_MMA_MASK
	.align		4
.L_8:
        /*0008*/ 	.byte	0x03, 0x50
        /*000a*/ 	.short	0x0000


	//----- nvinfo : EIATTR_MAXREG_COUNT
	.align		4
        /*000c*/ 	.byte	0x03, 0x1b
        /*000e*/ 	.short	0x00ff


	//----- nvinfo : EIATTR_EXTERNS
	.align		4
        /*0010*/ 	.byte	0x04, 0x0f
        /*0012*/ 	.short	(.L_10 - .L_9)


	//   ....[0]....
	.align		4
.L_9:
        /*0014*/ 	.word	index@(vprintf)


	//----- nvinfo : EIATTR_MERCURY_ISA_VERSION
	.align		4
.L_10:
        /*0018*/ 	.byte	0x03, 0x5f
        /*001a*/ 	.short	0x0101


	//----- nvinfo : EIATTR_VRC_CTA_INIT_COUNT
	.align		4
        /*001c*/ 	.byte	0x02, 0x4a
	.zero		1
	.zero		1


	//----- nvinfo : EIATTR_SYSCALL_OFFSETS
	.align		4
        /*0020*/ 	.byte	0x04, 0x46
        /*0022*/ 	.short	(.L_12 - .L_11)


	//   ....[0]....
.L_11:
        /*0024*/ 	.word	0x000000f0


	//----- nvinfo : EIATTR_EXIT_INSTR_OFFSETS
	.align		4
.L_12:
        /*0028*/ 	.byte	0x04, 0x1c
        /*002a*/ 	.short	(.L_14 - .L_13)


	//   ....[0]....
.L_13:
        /*002c*/ 	.word	0x00000100


	//----- nvinfo : EIATTR_SW_WAR
	.align		4
.L_14:
        /*0030*/ 	.byte	0x04, 0x36
        /*0032*/ 	.short	(.L_16 - .L_15)
.L_15:
        /*0034*/ 	.word	0x00000008
.L_16:


//--------------------- .nv.callgraph             --------------------------
	.section	.nv.callgraph,"",@"SHT_CUDA_CALLGRAPH"
	.align	4
	.sectionentsize	8
	.align		4
        /*0000*/ 	.word	0x00000000
	.align		4
        /*0004*/ 	.word	0xffffffff
	.align		4
        /*0008*/ 	.word	index@(_Z12helloFromGPUv)
	.align		4
        /*000c*/ 	.word	index@(vprintf)
	.align		4
        /*0010*/ 	.word	0x00000000
	.align		4
        /*0014*/ 	.word	0xfffffffe
	.align		4
        /*0018*/ 	.word	0x00000000
	.align		4
        /*001c*/ 	.word	0xfffffffd
	.align		4
        /*0020*/ 	.word	0x00000000
	.align		4
        /*0024*/ 	.word	0xfffffffc


//--------------------- .nv.constant4             --------------------------
	.section	.nv.constant4,"a",@progbits
	.align	8
	.align		8
.nv.constant4:
        /*0000*/ 	.dword	vprintf
	.align		8
        /*0008*/ 	.dword	$str


//--------------------- .text._Z12helloFromGPUv   --------------------------
	.section	.text._Z12helloFromGPUv,"ax",@progbits
	.align	128
        .global         _Z12helloFromGPUv
        .type           _Z12helloFromGPUv,@function
        .size           _Z12helloFromGPUv,(.L_x_2 - _Z12helloFromGPUv)
        .other          _Z12helloFromGPUv,@"STO_CUDA_ENTRY STV_DEFAULT"
_Z12helloFromGPUv:
.text._Z12helloFromGPUv:
[----:B------:R-:W0:Y:S01]  /*0000*/  LDC R1, c[0x0][0x37c] ;  /* 0x0000df00ff017b82 */ /* 0x000e220000000800 */
[----:B------:R-:W1:Y:S01]  /*0010*/  S2R R8, SR_CTAID.X ;  /* 0x0000000000087919 */ /* 0x000e620000002500 */
[----:B0-----:R-:W-:Y:S01]  /*0020*/  VIADD R1, R1, 0xfffffff8 ;  /* 0xfffffff801017836 */ /* 0x001fe20000000000 */
[----:B------:R-:W-:Y:S01]  /*0030*/  MOV R0, 0x0 ;  /* 0x0000000000007802 */ /* 0x000fe20000000f00 */
[----:B------:R-:W0:Y:S01]  /*0040*/  LDCU UR4, c[0x0][0x2f8] ;  /* 0x00005f00ff0477ac */ /* 0x000e220008000800 */
[----:B------:R-:W1:Y:S03]  /*0050*/  S2R R9, SR_TID.X ;  /* 0x0000000000097919 */ /* 0x000e660000002100 */
[----:B------:R2:W3:Y:S01]  /*0060*/  LDC.64 R2, c[0x4][R0] ;  /* 0x0100000000027b82 */ /* 0x0004e20000000a00 */
[----:B------:R-:W4:Y:S01]  /*0070*/  LDCU.64 UR6, c[0x4][0x8] ;  /* 0x01000100ff0677ac */ /* 0x000f220008000a00 */
[----:B------:R-:W5:Y:S01]  /*0080*/  LDCU UR5, c[0x0][0x2fc] ;  /* 0x00005f80ff0577ac */ /* 0x000f620008000800 */
[----:B0-----:R-:W-:Y:S01]  /*0090*/  IADD3 R6, P0, PT, R1, UR4, RZ ;  /* 0x0000000401067c10 */ /* 0x001fe2000ff1e0ff */
[----:B----4-:R-:W-:Y:S01]  /*00a0*/  IMAD.U32 R4, RZ, RZ, UR6 ;  /* 0x00000006ff047e24 */ /* 0x010fe2000f8e00ff */
[----:B------:R-:W-:-:S03]  /*00b0*/  MOV R5, UR7 ;  /* 0x0000000700057c02 */ /* 0x000fc60008000f00 */
[----:B-----5:R-:W-:Y:S01]  /*00c0*/  IMAD.X R7, RZ, RZ, UR5, P0 ;  /* 0x00000005ff077e24 */ /* 0x020fe200080e06ff */
[----:B-1----:R2:W-:Y:S07]  /*00d0*/  STL.64 [R1], R8 ;  /* 0x0000000801007387 */ /* 0x0025ee0000100a00 */
[----:B------:R-:W-:-:S07]  /*00e0*/  LEPC R20, `(.L_x_0) ;  /* 0x000000001014794e */ /* 0x000fce0000000000 */
[----:B--23--:R-:W-:Y:S05]  /*00f0*/  CALL.ABS.NOINC R2 ;  /* 0x0000000002007343 */ /* 0x00cfea0003c00000 */
.L_x_0:
[----:B------:R-:W-:Y:S05]  /*0100*/  EXIT ;  /* 0x000000000000794d */ /* 0x000fea0003800000 */
.L_x_1:
[----:B------:R-:W-:-:S00]  /*0110*/  BRA `(.L_x_1) ;  /* 0xfffffffc00fc7947 */ /* 0x000fc0000383ffff */
[----:B------:R-:W-:-:S00]  /*0120*/  NOP ;  /* 0x0000000000007918 */ /* 0x000fc00000000000 */
        /* <DEDUP_REMOVED lines=13> */
.L_x_2:


//--------------------- .nv.global.init           --------------------------
	.section	.nv.global.init,"aw",@progbits
.nv.global.init:
	.type		$str,@object
	.size		$str,(.L_0 - $str)
$str:
        /*0000*/ 	.byte	0x48, 0x65, 0x6c, 0x6c, 0x6f, 0x20, 0x66, 0x72, 0x6f, 0x6d, 0x20, 0x47, 0x50, 0x55, 0x21, 0x20
        /*0010*/ 	.byte	0x42, 0x6c, 0x6f, 0x63, 0x6b, 0x20, 0x25, 0x64, 0x2c, 0x20, 0x54, 0x68, 0x72, 0x65, 0x61, 0x64
        /*0020*/ 	.byte	0x20, 0x25, 0x64, 0x0a, 0x00
.L_0:


//--------------------- .nv.shared.reserved.0     --------------------------
	.section	.nv.shared.reserved.0,"aw",@nobits
	.weak		__nv_reservedSMEM_offset_0_alias
	.size		__nv_reservedSMEM_offset_0_alias, 0, 64
	.other		__nv_reservedSMEM_offset_0_alias,@"STO_CUDA_RESERVED_SHARED STV_DEFAULT"
__nv_reservedSMEM_offset_0_alias:
	.zero		0
	.zero		64


//--------------------- .nv.constant0._Z12helloFromGPUv --------------------------
	.section	.nv.constant0._Z12helloFromGPUv,"a",@progbits
	.sectionflags	@""
	.align	4
.nv.constant0._Z12helloFromGPUv:
	.zero		896


//--------------------- SYMBOLS --------------------------

	.type		.nv.reservedSmem.offset0,@object
	.size		.nv.reservedSmem.offset0,0x4
	.type		vprintf,@function
